//
// Generated by NVIDIA NVVM Compiler
//
// Compiler Build ID: CL-36424714
// Cuda compilation tools, release 13.0, V13.0.88
// Based on NVVM 20.0.0
//

.version 9.0
.target sm_100
.address_size 64

	// .globl	_Z22increment_naive_kernelPii

.visible .entry _Z22increment_naive_kernelPii(
	.param .u64 .ptr .align 1 _Z22increment_naive_kernelPii_param_0,
	.param .u32 _Z22increment_naive_kernelPii_param_1
)
{
	.reg .b32 	%r<9>;
	.reg .b64 	%rd<5>;

	ld.param.u64 	%rd1, [_Z22increment_naive_kernelPii_param_0];
	ld.param.u32 	%r1, [_Z22increment_naive_kernelPii_param_1];
	cvta.to.global.u64 	%rd2, %rd1;
	mov.u32 	%r2, %ntid.x;
	mov.u32 	%r3, %ctaid.x;
	mov.u32 	%r4, %tid.x;
	mad.lo.s32 	%r5, %r2, %r3, %r4;
	rem.s32 	%r6, %r5, %r1;
	mul.wide.s32 	%rd3, %r6, 4;
	add.s64 	%rd4, %rd2, %rd3;
	ld.global.u32 	%r7, [%rd4];
	add.s32 	%r8, %r7, 1;
	st.global.u32 	[%rd4], %r8;
	ret;

}
	// .globl	_Z16increment_atomicPii
.visible .entry _Z16increment_atomicPii(
	.param .u64 .ptr .align 1 _Z16increment_atomicPii_param_0,
	.param .u32 _Z16increment_atomicPii_param_1
)
{
	.reg .b32 	%r<8>;
	.reg .b64 	%rd<5>;

	ld.param.u64 	%rd1, [_Z16increment_atomicPii_param_0];
	ld.param.u32 	%r1, [_Z16increment_atomicPii_param_1];
	cvta.to.global.u64 	%rd2, %rd1;
	mov.u32 	%r2, %ntid.x;
	mov.u32 	%r3, %ctaid.x;
	mov.u32 	%r4, %tid.x;
	mad.lo.s32 	%r5, %r2, %r3, %r4;
	rem.s32 	%r6, %r5, %r1;
	mul.wide.s32 	%rd3, %r6, 4;
	add.s64 	%rd4, %rd2, %rd3;
	atom.global.add.u32 	%r7, [%rd4], 1;
	ret;

}


// ===== COMPILED SASS (sm_100) =====

	.target	sm_100

	.elftype	@"ET_EXEC"


//--------------------- .note.nv.tkinfo           --------------------------
	.section	.note.nv.tkinfo,"",@"SHT_NOTE"
	.sectionflags	@"SHF_NOTE_NV_TKINFO"
	.tkinfo
        /*0018*/ 	.word	0x00000002
        /*0030*/ 	.string	""
        /*0030*/ 	.string	"ptxas"
        /*0030*/ 	.string	"Cuda compilation tools, release 13.0, V13.0.88"
        /*0030*/ 	.string	"Build cuda_13.0.r13.0/compiler.36424714_0"
        /*0030*/ 	.string	"-arch sm_100 -m 64 "



//--------------------- .note.nv.cuinfo           --------------------------
	.section	.note.nv.cuinfo,"",@"SHT_NOTE"
	.sectionflags	@"SHF_NOTE_NV_CUINFO"
        /*0018*/ 	.short	0x0002
        /*001a*/ 	.short	0x0064
        /*001c*/ 	.short	0x0082
	.zero		2


//--------------------- .nv.info                  --------------------------
	.section	.nv.info,"",@"SHT_CUDA_INFO"
	.align	4


	//----- nvinfo : EIATTR_REGCOUNT
	.align		4
        /*0000*/ 	.byte	0x04, 0x2f
        /*0002*/ 	.short	(.L_1 - .L_0)
	.align		4
.L_0:
        /*0004*/ 	.word	index@(_Z22increment_naive_kernelPii)
        /*0008*/ 	.word	0x0000000b


	//----- nvinfo : EIATTR_FRAME_SIZE
	.align		4
.L_1:
        /*000c*/ 	.byte	0x04, 0x11
        /*000e*/ 	.short	(.L_3 - .L_2)
	.align		4
.L_2:
        /*0010*/ 	.word	index@(_Z22increment_naive_kernelPii)
        /*0014*/ 	.word	0x00000000


	//----- nvinfo : EIATTR_REGCOUNT
	.align		4
.L_3:
        /*0018*/ 	.byte	0x04, 0x2f
        /*001a*/ 	.short	(.L_5 - .L_4)
	.align		4
.L_4:
        /*001c*/ 	.word	index@(_Z16increment_atomicPii)
        /*0020*/ 	.word	0x0000000b


	//----- nvinfo : EIATTR_FRAME_SIZE
	.align		4
.L_5:
        /*0024*/ 	.byte	0x04, 0x11
        /*0026*/ 	.short	(.L_7 - .L_6)
	.align		4
.L_6:
        /*0028*/ 	.word	index@(_Z16increment_atomicPii)
        /*002c*/ 	.word	0x00000000


	//----- nvinfo : EIATTR_MIN_STACK_SIZE
	.align		4
.L_7:
        /*0030*/ 	.byte	0x04, 0x12
        /*0032*/ 	.short	(.L_9 - .L_8)
	.align		4
.L_8:
        /*0034*/ 	.word	index@(_Z16increment_atomicPii)
        /*0038*/ 	.word	0x00000000


	//----- nvinfo : EIATTR_MIN_STACK_SIZE
	.align		4
.L_9:
        /*003c*/ 	.byte	0x04, 0x12
        /*003e*/ 	.short	(.L_11 - .L_10)
	.align		4
.L_10:
        /*0040*/ 	.word	index@(_Z22increment_naive_kernelPii)
        /*0044*/ 	.word	0x00000000
.L_11:


//--------------------- .nv.compat                --------------------------
	.section	.nv.compat,"",@"SHT_CUDA_COMPAT_INFO"
	.align	4
        /*0000*/ 	.byte	0x02, 0x09, 0x00, 0x00, 0x02, 0x02, 0x01, 0x00, 0x02, 0x05, 0x05, 0x00, 0x03, 0x07, 0x01, 0x01
        /*0010*/ 	.byte	0x02, 0x03, 0x00, 0x00, 0x02, 0x06, 0x01, 0x00, 0x04, 0x0b, 0x08, 0x00, 0x09, 0x00, 0x00, 0x00
        /*0020*/ 	.byte	0x00, 0x00, 0x00, 0x00


//--------------------- .nv.info._Z16increment_atomicPii --------------------------
	.section	.nv.info._Z16increment_atomicPii,"",@"SHT_CUDA_INFO"
	.sectionflags	@""
	.align	4


	//----- nvinfo : EIATTR_CUDA_API_VERSION
	.align		4
        /*0000*/ 	.byte	0x04, 0x37
        /*0002*/ 	.short	(.L_13 - .L_12)
.L_12:
        /*0004*/ 	.word	0x00000082


	//----- nvinfo : EIATTR_KPARAM_INFO
	.align		4
.L_13:
        /*0008*/ 	.byte	0x04, 0x17
        /*000a*/ 	.short	(.L_15 - .L_14)
.L_14:
        /*000c*/ 	.word	0x00000000
        /*0010*/ 	.short	0x0001
        /*0012*/ 	.short	0x0008
        /*0014*/ 	.byte	0x00, 0xf0, 0x11, 0x00


	//----- nvinfo : EIATTR_KPARAM_INFO
	.align		4
.L_15:
        /*0018*/ 	.byte	0x04, 0x17
        /*001a*/ 	.short	(.L_17 - .L_16)
.L_16:
        /*001c*/ 	.word	0x00000000
        /*0020*/ 	.short	0x0000
        /*0022*/ 	.short	0x0000
        /*0024*/ 	.byte	0x00, 0xf5, 0x21, 0x00


	//----- nvinfo : EIATTR_SPARSE_MMA_MASK
	.align		4
.L_17:
        /*0028*/ 	.byte	0x03, 0x50
        /*002a*/ 	.short	0x0000


	//----- nvinfo : EIATTR_MAXREG_COUNT
	.align		4
        /*002c*/ 	.byte	0x03, 0x1b
        /*002e*/ 	.short	0x00ff


	//----- nvinfo : EIATTR_MERCURY_ISA_VERSION
	.align		4
        /*0030*/ 	.byte	0x03, 0x5f
        /*0032*/ 	.short	0x0101


	//----- nvinfo : EIATTR_VRC_CTA_INIT_COUNT
	.align		4
        /*0034*/ 	.byte	0x02, 0x4a
	.zero		1
	.zero		1


	//----- nvinfo : EIATTR_EXIT_INSTR_OFFSETS
	.align		4
        /*0038*/ 	.byte	0x04, 0x1c
        /*003a*/ 	.short	(.L_19 - .L_18)


	//   ....[0]....
.L_18:
        /*003c*/ 	.word	0x00000200


	//----- nvinfo : EIATTR_CBANK_PARAM_SIZE
	.align		4
.L_19:
        /*0040*/ 	.byte	0x03, 0x19
        /*0042*/ 	.short	0x000c


	//----- nvinfo : EIATTR_PARAM_CBANK
	.align		4
        /*0044*/ 	.byte	0x04, 0x0a
        /*0046*/ 	.short	(.L_21 - .L_20)
	.align		4
.L_20:
        /*0048*/ 	.word	index@(.nv.constant0._Z16increment_atomicPii)
        /*004c*/ 	.short	0x0380
        /*004e*/ 	.short	0x000c


	//----- nvinfo : EIATTR_SW_WAR
	.align		4
.L_21:
        /*0050*/ 	.byte	0x04, 0x36
        /*0052*/ 	.short	(.L_23 - .L_22)
.L_22:
        /*0054*/ 	.word	0x00000008
.L_23:


//--------------------- .nv.info._Z22increment_naive_kernelPii --------------------------
	.section	.nv.info._Z22increment_naive_kernelPii,"",@"SHT_CUDA_INFO"
	.sectionflags	@""
	.align	4


	//----- nvinfo : EIATTR_CUDA_API_VERSION
	.align		4
        /*0000*/ 	.byte	0x04, 0x37
        /*0002*/ 	.short	(.L_25 - .L_24)
.L_24:
        /*0004*/ 	.word	0x00000082


	//----- nvinfo : EIATTR_KPARAM_INFO
	.align		4
.L_25:
        /*0008*/ 	.byte	0x04, 0x17
        /*000a*/ 	.short	(.L_27 - .L_26)
.L_26:
        /*000c*/ 	.word	0x00000000
        /*0010*/ 	.short	0x0001
        /*0012*/ 	.short	0x0008
        /*0014*/ 	.byte	0x00, 0xf0, 0x11, 0x00


	//----- nvinfo : EIATTR_KPARAM_INFO
	.align		4
.L_27:
        /*0018*/ 	.byte	0x04, 0x17
        /*001a*/ 	.short	(.L_29 - .L_28)
.L_28:
        /*001c*/ 	.word	0x00000000
        /*0020*/ 	.short	0x0000
        /*0022*/ 	.short	0x0000
        /*0024*/ 	.byte	0x00, 0xf5, 0x21, 0x00


	//----- nvinfo : EIATTR_SPARSE_MMA_MASK
	.align		4
.L_29:
        /*0028*/ 	.byte	0x03, 0x50
        /*002a*/ 	.short	0x0000


	//----- nvinfo : EIATTR_MAXREG_COUNT
	.align		4
        /*002c*/ 	.byte	0x03, 0x1b
        /*002e*/ 	.short	0x00ff


	//----- nvinfo : EIATTR_MERCURY_ISA_VERSION
	.align		4
        /*0030*/ 	.byte	0x03, 0x5f
        /*0032*/ 	.short	0x0101


	//----- nvinfo : EIATTR_VRC_CTA_INIT_COUNT
	.align		4
        /*0034*/ 	.byte	0x02, 0x4a
	.zero		1
	.zero		1


	//----- nvinfo : EIATTR_EXIT_INSTR_OFFSETS
	.align		4
        /*0038*/ 	.byte	0x04, 0x1c
        /*003a*/ 	.short	(.L_31 - .L_30)


	//   ....[0]....
.L_30:
        /*003c*/ 	.word	0x00000210


	//----- nvinfo : EIATTR_CBANK_PARAM_SIZE
	.align		4
.L_31:
        /*0040*/ 	.byte	0x03, 0x19
        /*0042*/ 	.short	0x000c


	//----- nvinfo : EIATTR_PARAM_CBANK
	.align		4
        /*0044*/ 	.byte	0x04, 0x0a
        /*0046*/ 	.short	(.L_33 - .L_32)
	.align		4
.L_32:
        /*0048*/ 	.word	index@(.nv.constant0._Z22increment_naive_kernelPii)
        /*004c*/ 	.short	0x0380
        /*004e*/ 	.short	0x000c


	//----- nvinfo : EIATTR_SW_WAR
	.align		4
.L_33:
        /*0050*/ 	.byte	0x04, 0x36
        /*0052*/ 	.short	(.L_35 - .L_34)
.L_34:
        /*0054*/ 	.word	0x00000008
.L_35:


//--------------------- .nv.callgraph             --------------------------
	.section	.nv.callgraph,"",@"SHT_CUDA_CALLGRAPH"
	.align	4
	.sectionentsize	8
	.align		4
        /*0000*/ 	.word	0x00000000
	.align		4
        /*0004*/ 	.word	0xffffffff
	.align		4
        /*0008*/ 	.word	0x00000000
	.align		4
        /*000c*/ 	.word	0xfffffffe
	.align		4
        /*0010*/ 	.word	0x00000000
	.align		4
        /*0014*/ 	.word	0xfffffffd
	.align		4
        /*0018*/ 	.word	0x00000000
	.align		4
        /*001c*/ 	.word	0xfffffffc


//--------------------- .text._Z16increment_atomicPii --------------------------
	.section	.text._Z16increment_atomicPii,"ax",@progbits
	.align	128
        .global         _Z16increment_atomicPii
        .type           _Z16increment_atomicPii,@function
        .size           _Z16increment_atomicPii,(.L_x_2 - _Z16increment_atomicPii)
        .other          _Z16increment_atomicPii,@"STO_CUDA_ENTRY STV_DEFAULT"
_Z16increment_atomicPii:
.text._Z16increment_atomicPii:
[----:B------:R-:W-:Y:S08]  /*0000*/  LDC R1, c[0x0][0x37c] ;  /* 0x0000df00ff017b82 */ /* 0x000ff00000000800 */
[----:B------:R-:W0:Y:S01]  /*0010*/  LDC R8, c[0x0][0x388] ;  /* 0x0000e200ff087b82 */ /* 0x000e220000000800 */
[----:B------:R-:W1:Y:S01]  /*0020*/  S2R R0, SR_CTAID.X ;  /* 0x0000000000007919 */ /* 0x000e620000002500 */
[----:B------:R-:W1:Y:S01]  /*0030*/  LDCU UR4, c[0x0][0x360] ;  /* 0x00006c00ff0477ac */ /* 0x000e620008000800 */
[----:B------:R-:W1:Y:S01]  /*0040*/  S2R R5, SR_TID.X ;  /* 0x0000000000057919 */ /* 0x000e620000002100 */
[----:B0-----:R-:W-:-:S04]  /*0050*/  IABS R7, R8 ;  /* 0x0000000800077213 */ /* 0x001fc80000000000 */
[----:B------:R-:W0:Y:S01]  /*0060*/  I2F.RP R4, R7 ;  /* 0x0000000700047306 */ /* 0x000e220000209400 */
[----:B-1----:R-:W-:Y:S01]  /*0070*/  IMAD R0, R0, UR4, R5 ;  /* 0x0000000400007c24 */ /* 0x002fe2000f8e0205 */
[----:B------:R-:W1:Y:S04]  /*0080*/  LDCU.64 UR4, c[0x0][0x358] ;  /* 0x00006b00ff0477ac */ /* 0x000e680008000a00 */
[----:B------:R-:W-:Y:S02]  /*0090*/  ISETP.GE.AND P2, PT, R0, RZ, PT ;  /* 0x000000ff0000720c */ /* 0x000fe40003f46270 */
[----:B0-----:R-:W0:Y:S02]  /*00a0*/  MUFU.RCP R4, R4 ;  /* 0x0000000400047308 */ /* 0x001e240000001000 */
[----:B0-----:R-:W-:Y:S01]  /*00b0*/  VIADD R2, R4, 0xffffffe ;  /* 0x0ffffffe04027836 */ /* 0x001fe20000000000 */
[----:B------:R-:W-:-:S05]  /*00c0*/  IABS R4, R0 ;  /* 0x0000000000047213 */ /* 0x000fca0000000000 */
[----:B------:R0:W2:Y:S02]  /*00d0*/  F2I.FTZ.U32.TRUNC.NTZ R3, R2 ;  /* 0x0000000200037305 */ /* 0x0000a4000021f000 */
[----:B0-----:R-:W-:Y:S02]  /*00e0*/  HFMA2 R2, -RZ, RZ, 0, 0 ;  /* 0x00000000ff027431 */ /* 0x001fe400000001ff */
[----:B--2---:R-:W-:-:S04]  /*00f0*/  IMAD.MOV R6, RZ, RZ, -R3 ;  /* 0x000000ffff067224 */ /* 0x004fc800078e0a03 */
[----:B------:R-:W-:-:S04]  /*0100*/  IMAD R5, R6, R7, RZ ;  /* 0x0000000706057224 */ /* 0x000fc800078e02ff */
[----:B------:R-:W-:Y:S01]  /*0110*/  IMAD.HI.U32 R3, R3, R5, R2 ;  /* 0x0000000503037227 */ /* 0x000fe200078e0002 */
[----:B------:R-:W-:-:S05]  /*0120*/  MOV R5, 0x1 ;  /* 0x0000000100057802 */ /* 0x000fca0000000f00 */
[----:B------:R-:W-:-:S04]  /*0130*/  IMAD.HI.U32 R3, R3, R4, RZ ;  /* 0x0000000403037227 */ /* 0x000fc800078e00ff */
[----:B------:R-:W-:-:S04]  /*0140*/  IMAD.MOV R3, RZ, RZ, -R3 ;  /* 0x000000ffff037224 */ /* 0x000fc800078e0a03 */
[C---:B------:R-:W-:Y:S02]  /*0150*/  IMAD R4, R7.reuse, R3, R4 ;  /* 0x0000000307047224 */ /* 0x040fe400078e0204 */
[----:B------:R-:W0:Y:S03]  /*0160*/  LDC.64 R2, c[0x0][0x380] ;  /* 0x0000e000ff027b82 */ /* 0x000e260000000a00 */
[----:B------:R-:W-:-:S13]  /*0170*/  ISETP.GT.U32.AND P0, PT, R7, R4, PT ;  /* 0x000000040700720c */ /* 0x000fda0003f04070 */
[----:B------:R-:W-:Y:S02]  /*0180*/  @!P0 IADD3 R4, PT, PT, R4, -R7, RZ ;  /* 0x8000000704048210 */ /* 0x000fe40007ffe0ff */
[----:B------:R-:W-:Y:S02]  /*0190*/  ISETP.NE.AND P0, PT, R8, RZ, PT ;  /* 0x000000ff0800720c */ /* 0x000fe40003f05270 */
[----:B------:R-:W-:-:S13]  /*01a0*/  ISETP.GT.U32.AND P1, PT, R7, R4, PT ;  /* 0x000000040700720c */ /* 0x000fda0003f24070 */
[----:B------:R-:W-:-:S05]  /*01b0*/  @!P1 IMAD.IADD R4, R4, 0x1, -R7 ;  /* 0x0000000104049824 */ /* 0x000fca00078e0a07 */
[----:B------:R-:W-:Y:S02]  /*01c0*/  @!P2 IADD3 R4, PT, PT, -R4, RZ, RZ ;  /* 0x000000ff0404a210 */ /* 0x000fe40007ffe1ff */
[----:B------:R-:W-:-:S05]  /*01d0*/  @!P0 LOP3.LUT R4, RZ, R8, RZ, 0x33, !PT ;  /* 0x00000008ff048212 */ /* 0x000fca00078e33ff */
[----:B0-----:R-:W-:-:S05]  /*01e0*/  IMAD.WIDE R2, R4, 0x4, R2 ;  /* 0x0000000404027825 */ /* 0x001fca00078e0202 */
[----:B-1----:R-:W-:Y:S01]  /*01f0*/  REDG.E.ADD.STRONG.GPU desc[UR4][R2.64], R5 ;  /* 0x000000050200798e */ /* 0x002fe2000c12e104 */
[----:B------:R-:W-:Y:S05]  /*0200*/  EXIT ;  /* 0x000000000000794d */ /* 0x000fea0003800000 */
.L_x_0:
[----:B------:R-:W-:-:S00]  /*0210*/  BRA `(.L_x_0) ;  /* 0xfffffffc00fc7947 */ /* 0x000fc0000383ffff */
[----:B------:R-:W-:-:S00]  /*0220*/  NOP ;  /* 0x0000000000007918 */ /* 0x000fc00000000000 */
        /* <DEDUP_REMOVED lines=13> */
.L_x_2:


//--------------------- .text._Z22increment_naive_kernelPii --------------------------
	.section	.text._Z22increment_naive_kernelPii,"ax",@progbits
	.align	128
        .global         _Z22increment_naive_kernelPii
        .type           _Z22increment_naive_kernelPii,@function
        .size           _Z22increment_naive_kernelPii,(.L_x_3 - _Z22increment_naive_kernelPii)
        .other          _Z22increment_naive_kernelPii,@"STO_CUDA_ENTRY STV_DEFAULT"
_Z22increment_naive_kernelPii:
.text._Z22increment_naive_kernelPii:
        /* <DEDUP_REMOVED lines=17> */
[----:B------:R-:W-:-:S06]  /*0110*/  IMAD.HI.U32 R3, R3, R5, R2 ;  /* 0x0000000503037227 */ /* 0x000fcc00078e0002 */
        /* <DEDUP_REMOVED lines=12> */
[----:B-1----:R-:W2:Y:S02]  /*01e0*/  LDG.E R0, desc[UR4][R2.64] ;  /* 0x0000000402007981 */ /* 0x002ea4000c1e1900 */
[----:B--2---:R-:W-:-:S05]  /*01f0*/  IADD3 R5, PT, PT, R0, 0x1, RZ ;  /* 0x0000000100057810 */ /* 0x004fca0007ffe0ff */
[----:B------:R-:W-:Y:S01]  /*0200*/  STG.E desc[UR4][R2.64], R5 ;  /* 0x0000000502007986 */ /* 0x000fe2000c101904 */
[----:B------:R-:W-:Y:S05]  /*0210*/  EXIT ;  /* 0x000000000000794d */ /* 0x000fea0003800000 */
.L_x_1:
        /* <DEDUP_REMOVED lines=14> */
.L_x_3:


//--------------------- .nv.shared.reserved.0     --------------------------
	.section	.nv.shared.reserved.0,"aw",@nobits
	.weak		__nv_reservedSMEM_offset_0_alias
	.size		__nv_reservedSMEM_offset_0_alias, 0, 64
	.other		__nv_reservedSMEM_offset_0_alias,@"STO_CUDA_RESERVED_SHARED STV_DEFAULT"
__nv_reservedSMEM_offset_0_alias:
	.zero		0
	.zero		64


//--------------------- .nv.constant0._Z16increment_atomicPii --------------------------
	.section	.nv.constant0._Z16increment_atomicPii,"a",@progbits
	.sectionflags	@""
	.align	4
.nv.constant0._Z16increment_atomicPii:
	.zero		908


//--------------------- .nv.constant0._Z22increment_naive_kernelPii --------------------------
	.section	.nv.constant0._Z22increment_naive_kernelPii,"a",@progbits
	.sectionflags	@""
	.align	4
.nv.constant0._Z22increment_naive_kernelPii:
	.zero		908


//--------------------- SYMBOLS --------------------------

	.type		.nv.reservedSmem.offset0,@object
	.size		.nv.reservedSmem.offset0,0x4
